//
// Generated by NVIDIA NVVM Compiler
//
// Compiler Build ID: CL-36424714
// Cuda compilation tools, release 13.0, V13.0.88
// Based on NVVM 20.0.0
//

.version 9.0
.target sm_100
.address_size 64

	// .globl	_Z6hiddenPKfS0_S0_Pf

.visible .entry _Z6hiddenPKfS0_S0_Pf(
	.param .u64 .ptr .align 1 _Z6hiddenPKfS0_S0_Pf_param_0,
	.param .u64 .ptr .align 1 _Z6hiddenPKfS0_S0_Pf_param_1,
	.param .u64 .ptr .align 1 _Z6hiddenPKfS0_S0_Pf_param_2,
	.param .u64 .ptr .align 1 _Z6hiddenPKfS0_S0_Pf_param_3
)
{
	.reg .pred 	%p<2>;
	.reg .b32 	%r<13>;
	.reg .b32 	%f<15>;
	.reg .b64 	%rd<17>;

	ld.param.u64 	%rd1, [_Z6hiddenPKfS0_S0_Pf_param_0];
	ld.param.u64 	%rd2, [_Z6hiddenPKfS0_S0_Pf_param_1];
	ld.param.u64 	%rd3, [_Z6hiddenPKfS0_S0_Pf_param_2];
	ld.param.u64 	%rd4, [_Z6hiddenPKfS0_S0_Pf_param_3];
	mov.u32 	%r2, %ctaid.x;
	mov.u32 	%r3, %ntid.x;
	mov.u32 	%r4, %tid.x;
	mad.lo.s32 	%r1, %r2, %r3, %r4;
	setp.gt.s32 	%p1, %r1, 5242879;
	@%p1 bra 	$L__BB0_2;
	cvta.to.global.u64 	%rd5, %rd4;
	cvta.to.global.u64 	%rd6, %rd1;
	cvta.to.global.u64 	%rd7, %rd3;
	cvta.to.global.u64 	%rd8, %rd2;
	mul.hi.s32 	%r5, %r1, 1717986919;
	shr.u32 	%r6, %r5, 31;
	shr.s32 	%r7, %r5, 1;
	add.s32 	%r8, %r7, %r6;
	mul.lo.s32 	%r9, %r8, 5;
	sub.s32 	%r10, %r1, %r9;
	mul.wide.s32 	%rd9, %r10, 4;
	add.s64 	%rd10, %rd8, %rd9;
	shl.b32 	%r11, %r8, 2;
	shl.b32 	%r12, %r10, 2;
	ld.global.f32 	%f1, [%rd10];
	mul.wide.s32 	%rd11, %r12, 4;
	add.s64 	%rd12, %rd6, %rd11;
	ld.global.f32 	%f2, [%rd12];
	mul.wide.s32 	%rd13, %r11, 4;
	add.s64 	%rd14, %rd7, %rd13;
	ld.global.f32 	%f3, [%rd14];
	fma.rn.f32 	%f4, %f2, %f3, %f1;
	ld.global.f32 	%f5, [%rd12+4];
	ld.global.f32 	%f6, [%rd14+4];
	fma.rn.f32 	%f7, %f5, %f6, %f4;
	ld.global.f32 	%f8, [%rd12+8];
	ld.global.f32 	%f9, [%rd14+8];
	fma.rn.f32 	%f10, %f8, %f9, %f7;
	ld.global.f32 	%f11, [%rd12+12];
	ld.global.f32 	%f12, [%rd14+12];
	fma.rn.f32 	%f13, %f11, %f12, %f10;
	max.f32 	%f14, %f13, 0f00000000;
	mul.wide.s32 	%rd15, %r1, 4;
	add.s64 	%rd16, %rd5, %rd15;
	st.global.f32 	[%rd16], %f14;
$L__BB0_2:
	ret;

}
	// .globl	_Z6outputPKfS0_S0_Pf
.visible .entry _Z6outputPKfS0_S0_Pf(
	.param .u64 .ptr .align 1 _Z6outputPKfS0_S0_Pf_param_0,
	.param .u64 .ptr .align 1 _Z6outputPKfS0_S0_Pf_param_1,
	.param .u64 .ptr .align 1 _Z6outputPKfS0_S0_Pf_param_2,
	.param .u64 .ptr .align 1 _Z6outputPKfS0_S0_Pf_param_3
)
{
	.reg .pred 	%p<2>;
	.reg .b32 	%r<6>;
	.reg .b32 	%f<17>;
	.reg .b64 	%rd<13>;

	ld.param.u64 	%rd1, [_Z6outputPKfS0_S0_Pf_param_0];
	ld.param.u64 	%rd2, [_Z6outputPKfS0_S0_Pf_param_1];
	ld.param.u64 	%rd3, [_Z6outputPKfS0_S0_Pf_param_2];
	ld.param.u64 	%rd4, [_Z6outputPKfS0_S0_Pf_param_3];
	mov.u32 	%r2, %ctaid.x;
	mov.u32 	%r3, %ntid.x;
	mov.u32 	%r4, %tid.x;
	mad.lo.s32 	%r1, %r2, %r3, %r4;
	setp.gt.s32 	%p1, %r1, 1048575;
	@%p1 bra 	$L__BB1_2;
	cvta.to.global.u64 	%rd5, %rd4;
	cvta.to.global.u64 	%rd6, %rd1;
	cvta.to.global.u64 	%rd7, %rd3;
	mul.lo.s32 	%r5, %r1, 5;
	cvta.to.global.u64 	%rd8, %rd2;
	ld.global.f32 	%f1, [%rd8];
	ld.global.f32 	%f2, [%rd6];
	mul.wide.s32 	%rd9, %r5, 4;
	add.s64 	%rd10, %rd7, %rd9;
	ld.global.f32 	%f3, [%rd10];
	fma.rn.f32 	%f4, %f2, %f3, %f1;
	ld.global.f32 	%f5, [%rd6+4];
	ld.global.f32 	%f6, [%rd10+4];
	fma.rn.f32 	%f7, %f5, %f6, %f4;
	ld.global.f32 	%f8, [%rd6+8];
	ld.global.f32 	%f9, [%rd10+8];
	fma.rn.f32 	%f10, %f8, %f9, %f7;
	ld.global.f32 	%f11, [%rd6+12];
	ld.global.f32 	%f12, [%rd10+12];
	fma.rn.f32 	%f13, %f11, %f12, %f10;
	ld.global.f32 	%f14, [%rd6+16];
	ld.global.f32 	%f15, [%rd10+16];
	fma.rn.f32 	%f16, %f14, %f15, %f13;
	mul.wide.s32 	%rd11, %r1, 4;
	add.s64 	%rd12, %rd5, %rd11;
	st.global.f32 	[%rd12], %f16;
$L__BB1_2:
	ret;

}


// ===== COMPILED SASS (sm_100) =====

	.target	sm_100

	.elftype	@"ET_EXEC"


//--------------------- .note.nv.tkinfo           --------------------------
	.section	.note.nv.tkinfo,"",@"SHT_NOTE"
	.sectionflags	@"SHF_NOTE_NV_TKINFO"
	.tkinfo
        /*0018*/ 	.word	0x00000002
        /*0030*/ 	.string	""
        /*0030*/ 	.string	"ptxas"
        /*0030*/ 	.string	"Cuda compilation tools, release 13.0, V13.0.88"
        /*0030*/ 	.string	"Build cuda_13.0.r13.0/compiler.36424714_0"
        /*0030*/ 	.string	"-arch sm_100 -m 64 "



//--------------------- .note.nv.cuinfo           --------------------------
	.section	.note.nv.cuinfo,"",@"SHT_NOTE"
	.sectionflags	@"SHF_NOTE_NV_CUINFO"
        /*0018*/ 	.short	0x0002
        /*001a*/ 	.short	0x0064
        /*001c*/ 	.short	0x0082
	.zero		2


//--------------------- .nv.info                  --------------------------
	.section	.nv.info,"",@"SHT_CUDA_INFO"
	.align	4


	//----- nvinfo : EIATTR_REGCOUNT
	.align		4
        /*0000*/ 	.byte	0x04, 0x2f
        /*0002*/ 	.short	(.L_1 - .L_0)
	.align		4
.L_0:
        /*0004*/ 	.word	index@(_Z6hiddenPKfS0_S0_Pf)
        /*0008*/ 	.word	0x00000014


	//----- nvinfo : EIATTR_FRAME_SIZE
	.align		4
.L_1:
        /*000c*/ 	.byte	0x04, 0x11
        /*000e*/ 	.short	(.L_3 - .L_2)
	.align		4
.L_2:
        /*0010*/ 	.word	index@(_Z6hiddenPKfS0_S0_Pf)
        /*0014*/ 	.word	0x00000000


	//----- nvinfo : EIATTR_REGCOUNT
	.align		4
.L_3:
        /*0018*/ 	.byte	0x04, 0x2f
        /*001a*/ 	.short	(.L_5 - .L_4)
	.align		4
.L_4:
        /*001c*/ 	.word	index@(_Z6outputPKfS0_S0_Pf)
        /*0020*/ 	.word	0x00000016


	//----- nvinfo : EIATTR_FRAME_SIZE
	.align		4
.L_5:
        /*0024*/ 	.byte	0x04, 0x11
        /*0026*/ 	.short	(.L_7 - .L_6)
	.align		4
.L_6:
        /*0028*/ 	.word	index@(_Z6outputPKfS0_S0_Pf)
        /*002c*/ 	.word	0x00000000


	//----- nvinfo : EIATTR_MIN_STACK_SIZE
	.align		4
.L_7:
        /*0030*/ 	.byte	0x04, 0x12
        /*0032*/ 	.short	(.L_9 - .L_8)
	.align		4
.L_8:
        /*0034*/ 	.word	index@(_Z6outputPKfS0_S0_Pf)
        /*0038*/ 	.word	0x00000000


	//----- nvinfo : EIATTR_MIN_STACK_SIZE
	.align		4
.L_9:
        /*003c*/ 	.byte	0x04, 0x12
        /*003e*/ 	.short	(.L_11 - .L_10)
	.align		4
.L_10:
        /*0040*/ 	.word	index@(_Z6hiddenPKfS0_S0_Pf)
        /*0044*/ 	.word	0x00000000
.L_11:


//--------------------- .nv.compat                --------------------------
	.section	.nv.compat,"",@"SHT_CUDA_COMPAT_INFO"
	.align	4
        /*0000*/ 	.byte	0x02, 0x09, 0x00, 0x00, 0x02, 0x02, 0x01, 0x00, 0x02, 0x05, 0x05, 0x00, 0x03, 0x07, 0x01, 0x01
        /*0010*/ 	.byte	0x02, 0x03, 0x00, 0x00, 0x02, 0x06, 0x01, 0x00, 0x04, 0x0b, 0x08, 0x00, 0x09, 0x00, 0x00, 0x00
        /*0020*/ 	.byte	0x00, 0x00, 0x00, 0x00


//--------------------- .nv.info._Z6outputPKfS0_S0_Pf --------------------------
	.section	.nv.info._Z6outputPKfS0_S0_Pf,"",@"SHT_CUDA_INFO"
	.sectionflags	@""
	.align	4


	//----- nvinfo : EIATTR_CUDA_API_VERSION
	.align		4
        /*0000*/ 	.byte	0x04, 0x37
        /*0002*/ 	.short	(.L_13 - .L_12)
.L_12:
        /*0004*/ 	.word	0x00000082


	//----- nvinfo : EIATTR_KPARAM_INFO
	.align		4
.L_13:
        /*0008*/ 	.byte	0x04, 0x17
        /*000a*/ 	.short	(.L_15 - .L_14)
.L_14:
        /*000c*/ 	.word	0x00000000
        /*0010*/ 	.short	0x0003
        /*0012*/ 	.short	0x0018
        /*0014*/ 	.byte	0x00, 0xf5, 0x21, 0x00


	//----- nvinfo : EIATTR_KPARAM_INFO
	.align		4
.L_15:
        /*0018*/ 	.byte	0x04, 0x17
        /*001a*/ 	.short	(.L_17 - .L_16)
.L_16:
        /*001c*/ 	.word	0x00000000
        /*0020*/ 	.short	0x0002
        /*0022*/ 	.short	0x0010
        /*0024*/ 	.byte	0x00, 0xf5, 0x21, 0x00


	//----- nvinfo : EIATTR_KPARAM_INFO
	.align		4
.L_17:
        /*0028*/ 	.byte	0x04, 0x17
        /*002a*/ 	.short	(.L_19 - .L_18)
.L_18:
        /*002c*/ 	.word	0x00000000
        /*0030*/ 	.short	0x0001
        /*0032*/ 	.short	0x0008
        /*0034*/ 	.byte	0x00, 0xf5, 0x21, 0x00


	//----- nvinfo : EIATTR_KPARAM_INFO
	.align		4
.L_19:
        /*0038*/ 	.byte	0x04, 0x17
        /*003a*/ 	.short	(.L_21 - .L_20)
.L_20:
        /*003c*/ 	.word	0x00000000
        /*0040*/ 	.short	0x0000
        /*0042*/ 	.short	0x0000
        /*0044*/ 	.byte	0x00, 0xf5, 0x21, 0x00


	//----- nvinfo : EIATTR_SPARSE_MMA_MASK
	.align		4
.L_21:
        /*0048*/ 	.byte	0x03, 0x50
        /*004a*/ 	.short	0x0000


	//----- nvinfo : EIATTR_MAXREG_COUNT
	.align		4
        /*004c*/ 	.byte	0x03, 0x1b
        /*004e*/ 	.short	0x00ff


	//----- nvinfo : EIATTR_MERCURY_ISA_VERSION
	.align		4
        /*0050*/ 	.byte	0x03, 0x5f
        /*0052*/ 	.short	0x0101


	//----- nvinfo : EIATTR_VRC_CTA_INIT_COUNT
	.align		4
        /*0054*/ 	.byte	0x02, 0x4a
	.zero		1
	.zero		1


	//----- nvinfo : EIATTR_EXIT_INSTR_OFFSETS
	.align		4
        /*0058*/ 	.byte	0x04, 0x1c
        /*005a*/ 	.short	(.L_23 - .L_22)


	//   ....[0]....
.L_22:
        /*005c*/ 	.word	0x00000060


	//   ....[1]....
        /*0060*/ 	.word	0x00000200


	//----- nvinfo : EIATTR_CBANK_PARAM_SIZE
	.align		4
.L_23:
        /*0064*/ 	.byte	0x03, 0x19
        /*0066*/ 	.short	0x0020


	//----- nvinfo : EIATTR_PARAM_CBANK
	.align		4
        /*0068*/ 	.byte	0x04, 0x0a
        /*006a*/ 	.short	(.L_25 - .L_24)
	.align		4
.L_24:
        /*006c*/ 	.word	index@(.nv.constant0._Z6outputPKfS0_S0_Pf)
        /*0070*/ 	.short	0x0380
        /*0072*/ 	.short	0x0020


	//----- nvinfo : EIATTR_SW_WAR
	.align		4
.L_25:
        /*0074*/ 	.byte	0x04, 0x36
        /*0076*/ 	.short	(.L_27 - .L_26)
.L_26:
        /*0078*/ 	.word	0x00000008
.L_27:


//--------------------- .nv.info._Z6hiddenPKfS0_S0_Pf --------------------------
	.section	.nv.info._Z6hiddenPKfS0_S0_Pf,"",@"SHT_CUDA_INFO"
	.sectionflags	@""
	.align	4


	//----- nvinfo : EIATTR_CUDA_API_VERSION
	.align		4
        /*0000*/ 	.byte	0x04, 0x37
        /*0002*/ 	.short	(.L_29 - .L_28)
.L_28:
        /*0004*/ 	.word	0x00000082


	//----- nvinfo : EIATTR_KPARAM_INFO
	.align		4
.L_29:
        /*0008*/ 	.byte	0x04, 0x17
        /*000a*/ 	.short	(.L_31 - .L_30)
.L_30:
        /*000c*/ 	.word	0x00000000
        /*0010*/ 	.short	0x0003
        /*0012*/ 	.short	0x0018
        /*0014*/ 	.byte	0x00, 0xf5, 0x21, 0x00


	//----- nvinfo : EIATTR_KPARAM_INFO
	.align		4
.L_31:
        /*0018*/ 	.byte	0x04, 0x17
        /*001a*/ 	.short	(.L_33 - .L_32)
.L_32:
        /*001c*/ 	.word	0x00000000
        /*0020*/ 	.short	0x0002
        /*0022*/ 	.short	0x0010
        /*0024*/ 	.byte	0x00, 0xf5, 0x21, 0x00


	//----- nvinfo : EIATTR_KPARAM_INFO
	.align		4
.L_33:
        /*0028*/ 	.byte	0x04, 0x17
        /*002a*/ 	.short	(.L_35 - .L_34)
.L_34:
        /*002c*/ 	.word	0x00000000
        /*0030*/ 	.short	0x0001
        /*0032*/ 	.short	0x0008
        /*0034*/ 	.byte	0x00, 0xf5, 0x21, 0x00


	//----- nvinfo : EIATTR_KPARAM_INFO
	.align		4
.L_35:
        /*0038*/ 	.byte	0x04, 0x17
        /*003a*/ 	.short	(.L_37 - .L_36)
.L_36:
        /*003c*/ 	.word	0x00000000
        /*0040*/ 	.short	0x0000
        /*0042*/ 	.short	0x0000
        /*0044*/ 	.byte	0x00, 0xf5, 0x21, 0x00


	//----- nvinfo : EIATTR_SPARSE_MMA_MASK
	.align		4
.L_37:
        /*0048*/ 	.byte	0x03, 0x50
        /*004a*/ 	.short	0x0000


	//----- nvinfo : EIATTR_MAXREG_COUNT
	.align		4
        /*004c*/ 	.byte	0x03, 0x1b
        /*004e*/ 	.short	0x00ff


	//----- nvinfo : EIATTR_MERCURY_ISA_VERSION
	.align		4
        /*0050*/ 	.byte	0x03, 0x5f
        /*0052*/ 	.short	0x0101


	//----- nvinfo : EIATTR_VRC_CTA_INIT_COUNT
	.align		4
        /*0054*/ 	.byte	0x02, 0x4a
	.zero		1
	.zero		1


	//----- nvinfo : EIATTR_EXIT_INSTR_OFFSETS
	.align		4
        /*0058*/ 	.byte	0x04, 0x1c
        /*005a*/ 	.short	(.L_39 - .L_38)


	//   ....[0]....
.L_38:
        /*005c*/ 	.word	0x00000060


	//   ....[1]....
        /*0060*/ 	.word	0x00000250


	//----- nvinfo : EIATTR_CBANK_PARAM_SIZE
	.align		4
.L_39:
        /*0064*/ 	.byte	0x03, 0x19
        /*0066*/ 	.short	0x0020


	//----- nvinfo : EIATTR_PARAM_CBANK
	.align		4
        /*0068*/ 	.byte	0x04, 0x0a
        /*006a*/ 	.short	(.L_41 - .L_40)
	.align		4
.L_40:
        /*006c*/ 	.word	index@(.nv.constant0._Z6hiddenPKfS0_S0_Pf)
        /*0070*/ 	.short	0x0380
        /*0072*/ 	.short	0x0020


	//----- nvinfo : EIATTR_SW_WAR
	.align		4
.L_41:
        /*0074*/ 	.byte	0x04, 0x36
        /*0076*/ 	.short	(.L_43 - .L_42)
.L_42:
        /*0078*/ 	.word	0x00000008
.L_43:


//--------------------- .nv.callgraph             --------------------------
	.section	.nv.callgraph,"",@"SHT_CUDA_CALLGRAPH"
	.align	4
	.sectionentsize	8
	.align		4
        /*0000*/ 	.word	0x00000000
	.align		4
        /*0004*/ 	.word	0xffffffff
	.align		4
        /*0008*/ 	.word	0x00000000
	.align		4
        /*000c*/ 	.word	0xfffffffe
	.align		4
        /*0010*/ 	.word	0x00000000
	.align		4
        /*0014*/ 	.word	0xfffffffd
	.align		4
        /*0018*/ 	.word	0x00000000
	.align		4
        /*001c*/ 	.word	0xfffffffc


//--------------------- .text._Z6outputPKfS0_S0_Pf --------------------------
	.section	.text._Z6outputPKfS0_S0_Pf,"ax",@progbits
	.align	128
        .global         _Z6outputPKfS0_S0_Pf
        .type           _Z6outputPKfS0_S0_Pf,@function
        .size           _Z6outputPKfS0_S0_Pf,(.L_x_2 - _Z6outputPKfS0_S0_Pf)
        .other          _Z6outputPKfS0_S0_Pf,@"STO_CUDA_ENTRY STV_DEFAULT"
_Z6outputPKfS0_S0_Pf:
.text._Z6outputPKfS0_S0_Pf:
[----:B------:R-:W-:Y:S01]  /*0000*/  LDC R1, c[0x0][0x37c] ;  /* 0x0000df00ff017b82 */ /* 0x000fe20000000800 */
[----:B------:R-:W0:Y:S07]  /*0010*/  S2R R0, SR_TID.X ;  /* 0x0000000000007919 */ /* 0x000e2e0000002100 */
[----:B------:R-:W0:Y:S08]  /*0020*/  S2UR UR4, SR_CTAID.X ;  /* 0x00000000000479c3 */ /* 0x000e300000002500 */
[----:B------:R-:W0:Y:S02]  /*0030*/  LDC R9, c[0x0][0x360] ;  /* 0x0000d800ff097b82 */ /* 0x000e240000000800 */
[----:B0-----:R-:W-:-:S05]  /*0040*/  IMAD R9, R9, UR4, R0 ;  /* 0x0000000409097c24 */ /* 0x001fca000f8e0200 */
[----:B------:R-:W-:-:S13]  /*0050*/  ISETP.GT.AND P0, PT, R9, 0xfffff, PT ;  /* 0x000fffff0900780c */ /* 0x000fda0003f04270 */
[----:B------:R-:W-:Y:S05]  /*0060*/  @P0 EXIT ;  /* 0x000000000000094d */ /* 0x000fea0003800000 */
[----:B------:R-:W0:Y:S01]  /*0070*/  LDC.64 R6, c[0x0][0x390] ;  /* 0x0000e400ff067b82 */ /* 0x000e220000000a00 */
[----:B------:R-:W1:Y:S01]  /*0080*/  LDCU.64 UR4, c[0x0][0x358] ;  /* 0x00006b00ff0477ac */ /* 0x000e620008000a00 */
[----:B------:R-:W-:-:S06]  /*0090*/  LEA R11, R9, R9, 0x2 ;  /* 0x00000009090b7211 */ /* 0x000fcc00078e10ff */
[----:B------:R-:W2:Y:S08]  /*00a0*/  LDC.64 R4, c[0x0][0x388] ;  /* 0x0000e200ff047b82 */ /* 0x000eb00000000a00 */
[----:B------:R-:W3:Y:S01]  /*00b0*/  LDC.64 R2, c[0x0][0x380] ;  /* 0x0000e000ff027b82 */ /* 0x000ee20000000a00 */
[----:B0-----:R-:W-:-:S05]  /*00c0*/  IMAD.WIDE R6, R11, 0x4, R6 ;  /* 0x000000040b067825 */ /* 0x001fca00078e0206 */
[----:B-1----:R-:W4:Y:S04]  /*00d0*/  LDG.E R8, desc[UR4][R6.64] ;  /* 0x0000000406087981 */ /* 0x002f28000c1e1900 */
[----:B--2---:R0:W4:Y:S04]  /*00e0*/  LDG.E R0, desc[UR4][R4.64] ;  /* 0x0000000404007981 */ /* 0x004128000c1e1900 */
[----:B------:R-:W2:Y:S04]  /*00f0*/  LDG.E R10, desc[UR4][R6.64+0x4] ;  /* 0x00000404060a7981 */ /* 0x000ea8000c1e1900 */
[----:B---3--:R-:W4:Y:S01]  /*0100*/  LDG.E R11, desc[UR4][R2.64] ;  /* 0x00000004020b7981 */ /* 0x008f22000c1e1900 */
[----:B0-----:R-:W0:Y:S03]  /*0110*/  LDC.64 R4, c[0x0][0x398] ;  /* 0x0000e600ff047b82 */ /* 0x001e260000000a00 */
[----:B------:R-:W2:Y:S04]  /*0120*/  LDG.E R13, desc[UR4][R2.64+0x4] ;  /* 0x00000404020d7981 */ /* 0x000ea8000c1e1900 */
[----:B------:R-:W3:Y:S04]  /*0130*/  LDG.E R15, desc[UR4][R2.64+0x8] ;  /* 0x00000804020f7981 */ /* 0x000ee8000c1e1900 */
[----:B------:R-:W3:Y:S04]  /*0140*/  LDG.E R12, desc[UR4][R6.64+0x8] ;  /* 0x00000804060c7981 */ /* 0x000ee8000c1e1900 */
[----:B------:R-:W5:Y:S04]  /*0150*/  LDG.E R17, desc[UR4][R2.64+0xc] ;  /* 0x00000c0402117981 */ /* 0x000f68000c1e1900 */
[----:B------:R-:W5:Y:S04]  /*0160*/  LDG.E R14, desc[UR4][R6.64+0xc] ;  /* 0x00000c04060e7981 */ /* 0x000f68000c1e1900 */
[----:B------:R-:W5:Y:S04]  /*0170*/  LDG.E R16, desc[UR4][R6.64+0x10] ;  /* 0x0000100406107981 */ /* 0x000f68000c1e1900 */
[----:B------:R-:W5:Y:S01]  /*0180*/  LDG.E R19, desc[UR4][R2.64+0x10] ;  /* 0x0000100402137981 */ /* 0x000f62000c1e1900 */
[----:B0-----:R-:W-:-:S04]  /*0190*/  IMAD.WIDE R4, R9, 0x4, R4 ;  /* 0x0000000409047825 */ /* 0x001fc800078e0204 */
[----:B----4-:R-:W-:-:S04]  /*01a0*/  FFMA R0, R11, R8, R0 ;  /* 0x000000080b007223 */ /* 0x010fc80000000000 */
[----:B--2---:R-:W-:-:S04]  /*01b0*/  FFMA R0, R13, R10, R0 ;  /* 0x0000000a0d007223 */ /* 0x004fc80000000000 */
[----:B---3--:R-:W-:-:S04]  /*01c0*/  FFMA R0, R15, R12, R0 ;  /* 0x0000000c0f007223 */ /* 0x008fc80000000000 */
[----:B-----5:R-:W-:-:S04]  /*01d0*/  FFMA R0, R17, R14, R0 ;  /* 0x0000000e11007223 */ /* 0x020fc80000000000 */
[----:B------:R-:W-:-:S05]  /*01e0*/  FFMA R19, R19, R16, R0 ;  /* 0x0000001013137223 */ /* 0x000fca0000000000 */
[----:B------:R-:W-:Y:S01]  /*01f0*/  STG.E desc[UR4][R4.64], R19 ;  /* 0x0000001304007986 */ /* 0x000fe2000c101904 */
[----:B------:R-:W-:Y:S05]  /*0200*/  EXIT ;  /* 0x000000000000794d */ /* 0x000fea0003800000 */
.L_x_0:
[----:B------:R-:W-:-:S00]  /*0210*/  BRA `(.L_x_0) ;  /* 0xfffffffc00fc7947 */ /* 0x000fc0000383ffff */
[----:B------:R-:W-:-:S00]  /*0220*/  NOP ;  /* 0x0000000000007918 */ /* 0x000fc00000000000 */
        /* <DEDUP_REMOVED lines=13> */
.L_x_2:


//--------------------- .text._Z6hiddenPKfS0_S0_Pf --------------------------
	.section	.text._Z6hiddenPKfS0_S0_Pf,"ax",@progbits
	.align	128
        .global         _Z6hiddenPKfS0_S0_Pf
        .type           _Z6hiddenPKfS0_S0_Pf,@function
        .size           _Z6hiddenPKfS0_S0_Pf,(.L_x_3 - _Z6hiddenPKfS0_S0_Pf)
        .other          _Z6hiddenPKfS0_S0_Pf,@"STO_CUDA_ENTRY STV_DEFAULT"
_Z6hiddenPKfS0_S0_Pf:
.text._Z6hiddenPKfS0_S0_Pf:
        /* <DEDUP_REMOVED lines=8> */
[----:B------:R-:W-:Y:S01]  /*0080*/  IMAD.HI R2, R0, 0x66666667, RZ ;  /* 0x6666666700027827 */ /* 0x000fe200078e02ff */
[----:B------:R-:W1:Y:S04]  /*0090*/  LDCU.64 UR4, c[0x0][0x358] ;  /* 0x00006b00ff0477ac */ /* 0x000e680008000a00 */
[----:B------:R-:W-:Y:S02]  /*00a0*/  SHF.R.S32.HI R3, RZ, 0x1, R2 ;  /* 0x00000001ff037819 */ /* 0x000fe40000011402 */
[----:B------:R-:W2:Y:S02]  /*00b0*/  LDC.64 R8, c[0x0][0x390] ;  /* 0x0000e400ff087b82 */ /* 0x000ea40000000a00 */
[----:B------:R-:W-:-:S05]  /*00c0*/  LEA.HI R3, R2, R3, RZ, 0x1 ;  /* 0x0000000302037211 */ /* 0x000fca00078f08ff */
[C---:B------:R-:W-:Y:S01]  /*00d0*/  IMAD R11, R3.reuse, -0x5, R0 ;  /* 0xfffffffb030b7824 */ /* 0x040fe200078e0200 */
[----:B------:R-:W3:Y:S01]  /*00e0*/  LDC.64 R6, c[0x0][0x380] ;  /* 0x0000e000ff067b82 */ /* 0x000ee20000000a00 */
[----:B------:R-:W-:-:S03]  /*00f0*/  SHF.L.U32 R3, R3, 0x2, RZ ;  /* 0x0000000203037819 */ /* 0x000fc600000006ff */
[C---:B------:R-:W-:Y:S01]  /*0100*/  SHF.L.U32 R13, R11.reuse, 0x2, RZ ;  /* 0x000000020b0d7819 */ /* 0x040fe200000006ff */
[----:B0-----:R-:W-:-:S06]  /*0110*/  IMAD.WIDE R4, R11, 0x4, R4 ;  /* 0x000000040b047825 */ /* 0x001fcc00078e0204 */
[----:B-1----:R-:W4:Y:S01]  /*0120*/  LDG.E R4, desc[UR4][R4.64] ;  /* 0x0000000404047981 */ /* 0x002f22000c1e1900 */
[----:B--2---:R-:W-:Y:S02]  /*0130*/  IMAD.WIDE R8, R3, 0x4, R8 ;  /* 0x0000000403087825 */ /* 0x004fe400078e0208 */
[----:B------:R-:W0:Y:S03]  /*0140*/  LDC.64 R2, c[0x0][0x398] ;  /* 0x0000e600ff027b82 */ /* 0x000e260000000a00 */
[----:B------:R-:W4:Y:S01]  /*0150*/  LDG.E R10, desc[UR4][R8.64] ;  /* 0x00000004080a7981 */ /* 0x000f22000c1e1900 */
[----:B---3--:R-:W-:-:S03]  /*0160*/  IMAD.WIDE R6, R13, 0x4, R6 ;  /* 0x000000040d067825 */ /* 0x008fc600078e0206 */
[----:B------:R-:W2:Y:S04]  /*0170*/  LDG.E R12, desc[UR4][R8.64+0x4] ;  /* 0x00000404080c7981 */ /* 0x000ea8000c1e1900 */
[----:B------:R-:W4:Y:S04]  /*0180*/  LDG.E R11, desc[UR4][R6.64] ;  /* 0x00000004060b7981 */ /* 0x000f28000c1e1900 */
[----:B------:R-:W2:Y:S04]  /*0190*/  LDG.E R13, desc[UR4][R6.64+0x4] ;  /* 0x00000404060d7981 */ /* 0x000ea8000c1e1900 */
[----:B------:R-:W3:Y:S04]  /*01a0*/  LDG.E R14, desc[UR4][R8.64+0x8] ;  /* 0x00000804080e7981 */ /* 0x000ee8000c1e1900 */
[----:B------:R-:W3:Y:S04]  /*01b0*/  LDG.E R15, desc[UR4][R6.64+0x8] ;  /* 0x00000804060f7981 */ /* 0x000ee8000c1e1900 */
[----:B------:R-:W5:Y:S04]  /*01c0*/  LDG.E R17, desc[UR4][R6.64+0xc] ;  /* 0x00000c0406117981 */ /* 0x000f68000c1e1900 */
[----:B------:R-:W5:Y:S01]  /*01d0*/  LDG.E R16, desc[UR4][R8.64+0xc] ;  /* 0x00000c0408107981 */ /* 0x000f62000c1e1900 */
[----:B0-----:R-:W-:-:S04]  /*01e0*/  IMAD.WIDE R2, R0, 0x4, R2 ;  /* 0x0000000400027825 */ /* 0x001fc800078e0202 */
[----:B----4-:R-:W-:-:S04]  /*01f0*/  FFMA R10, R11, R10, R4 ;  /* 0x0000000a0b0a7223 */ /* 0x010fc80000000004 */
[----:B--2---:R-:W-:-:S04]  /*0200*/  FFMA R10, R13, R12, R10 ;  /* 0x0000000c0d0a7223 */ /* 0x004fc8000000000a */
[----:B---3--:R-:W-:-:S04]  /*0210*/  FFMA R10, R15, R14, R10 ;  /* 0x0000000e0f0a7223 */ /* 0x008fc8000000000a */
[----:B-----5:R-:W-:-:S05]  /*0220*/  FFMA R10, R17, R16, R10 ;  /* 0x00000010110a7223 */ /* 0x020fca000000000a */
[----:B------:R-:W-:-:S05]  /*0230*/  FMNMX R5, RZ, R10, !PT ;  /* 0x0000000aff057209 */ /* 0x000fca0007800000 */
[----:B------:R-:W-:Y:S01]  /*0240*/  STG.E desc[UR4][R2.64], R5 ;  /* 0x0000000502007986 */ /* 0x000fe2000c101904 */
[----:B------:R-:W-:Y:S05]  /*0250*/  EXIT ;  /* 0x000000000000794d */ /* 0x000fea0003800000 */
.L_x_1:
        /* <DEDUP_REMOVED lines=10> */
.L_x_3:


//--------------------- .nv.shared.reserved.0     --------------------------
	.section	.nv.shared.reserved.0,"aw",@nobits
	.weak		__nv_reservedSMEM_offset_0_alias
	.size		__nv_reservedSMEM_offset_0_alias, 0, 64
	.other		__nv_reservedSMEM_offset_0_alias,@"STO_CUDA_RESERVED_SHARED STV_DEFAULT"
__nv_reservedSMEM_offset_0_alias:
	.zero		0
	.zero		64


//--------------------- .nv.constant0._Z6outputPKfS0_S0_Pf --------------------------
	.section	.nv.constant0._Z6outputPKfS0_S0_Pf,"a",@progbits
	.sectionflags	@""
	.align	4
.nv.constant0._Z6outputPKfS0_S0_Pf:
	.zero		928


//--------------------- .nv.constant0._Z6hiddenPKfS0_S0_Pf --------------------------
	.section	.nv.constant0._Z6hiddenPKfS0_S0_Pf,"a",@progbits
	.sectionflags	@""
	.align	4
.nv.constant0._Z6hiddenPKfS0_S0_Pf:
	.zero		928


//--------------------- SYMBOLS --------------------------

	.type		.nv.reservedSmem.offset0,@object
	.size		.nv.reservedSmem.offset0,0x4
